//
// Generated by NVIDIA NVVM Compiler
//
// Compiler Build ID: CL-36424714
// Cuda compilation tools, release 13.0, V13.0.88
// Based on NVVM 20.0.0
//

.version 9.0
.target sm_100
.address_size 64

	// .globl	_Z10hello_cudav
.extern .func  (.param .b32 func_retval0) vprintf
(
	.param .b64 vprintf_param_0,
	.param .b64 vprintf_param_1
)
;
.global .align 1 .b8 $str[24] = {72, 101, 108, 108, 111, 32, 102, 114, 111, 109, 32, 67, 85, 68, 65, 32, 119, 111, 114, 108, 100, 32, 10};

.visible .entry _Z10hello_cudav()
{
	.reg .b32 	%r<3>;
	.reg .b64 	%rd<3>;

	mov.u64 	%rd1, $str;
	cvta.global.u64 	%rd2, %rd1;
	{ // callseq 0, 0
	.param .b64 param0;
	st.param.b64 	[param0], %rd2;
	.param .b64 param1;
	st.param.b64 	[param1], 0;
	.param .b32 retval0;
	call.uni (retval0), 
	vprintf, 
	(
	param0, 
	param1
	);
	ld.param.b32 	%r1, [retval0];
	} // callseq 0
	ret;

}


// ===== COMPILED SASS (sm_100) =====

	.target	sm_100

	.elftype	@"ET_EXEC"


//--------------------- .note.nv.tkinfo           --------------------------
	.section	.note.nv.tkinfo,"",@"SHT_NOTE"
	.sectionflags	@"SHF_NOTE_NV_TKINFO"
	.tkinfo
        /*0018*/ 	.word	0x00000002
        /*0030*/ 	.string	""
        /*0030*/ 	.string	"ptxas"
        /*0030*/ 	.string	"Cuda compilation tools, release 13.0, V13.0.88"
        /*0030*/ 	.string	"Build cuda_13.0.r13.0/compiler.36424714_0"
        /*0030*/ 	.string	"-arch sm_100 -m 64 "



//--------------------- .note.nv.cuinfo           --------------------------
	.section	.note.nv.cuinfo,"",@"SHT_NOTE"
	.sectionflags	@"SHF_NOTE_NV_CUINFO"
        /*0018*/ 	.short	0x0002
        /*001a*/ 	.short	0x0064
        /*001c*/ 	.short	0x0082
	.zero		2


//--------------------- .nv.info                  --------------------------
	.section	.nv.info,"",@"SHT_CUDA_INFO"
	.align	4


	//----- nvinfo : EIATTR_REGCOUNT
	.align		4
        /*0000*/ 	.byte	0x04, 0x2f
        /*0002*/ 	.short	(.L_2 - .L_1)
	.align		4
.L_1:
        /*0004*/ 	.word	index@(_Z10hello_cudav)
        /*0008*/ 	.word	0x00000018


	//----- nvinfo : EIATTR_FRAME_SIZE
	.align		4
.L_2:
        /*000c*/ 	.byte	0x04, 0x11
        /*000e*/ 	.short	(.L_4 - .L_3)
	.align		4
.L_3:
        /*0010*/ 	.word	index@(_Z10hello_cudav)
        /*0014*/ 	.word	0x00000000


	//----- nvinfo : EIATTR_MIN_STACK_SIZE
	.align		4
.L_4:
        /*0018*/ 	.byte	0x04, 0x12
        /*001a*/ 	.short	(.L_6 - .L_5)
	.align		4
.L_5:
        /*001c*/ 	.word	index@(_Z10hello_cudav)
        /*0020*/ 	.word	0x00000000
.L_6:


//--------------------- .nv.compat                --------------------------
	.section	.nv.compat,"",@"SHT_CUDA_COMPAT_INFO"
	.align	4
        /*0000*/ 	.byte	0x02, 0x09, 0x00, 0x00, 0x02, 0x02, 0x01, 0x00, 0x02, 0x05, 0x05, 0x00, 0x03, 0x07, 0x01, 0x01
        /*0010*/ 	.byte	0x02, 0x03, 0x00, 0x00, 0x02, 0x06, 0x01, 0x00, 0x04, 0x0b, 0x08, 0x00, 0x09, 0x00, 0x00, 0x00
        /*0020*/ 	.byte	0x00, 0x00, 0x00, 0x00


//--------------------- .nv.info._Z10hello_cudav  --------------------------
	.section	.nv.info._Z10hello_cudav,"",@"SHT_CUDA_INFO"
	.sectionflags	@""
	.align	4


	//----- nvinfo : EIATTR_CUDA_API_VERSION
	.align		4
        /*0000*/ 	.byte	0x04, 0x37
        /*0002*/ 	.short	(.L_8 - .L_7)
.L_7:
        /*0004*/ 	.word	0x00000082


	//----- nvinfo : EIATTR_SPARSE_MMA_MASK
	.align		4
.L_8:
        /*0008*/ 	.byte	0x03, 0x50
        /*000a*/ 	.short	0x0000


	//----- nvinfo : EIATTR_MAXREG_COUNT
	.align		4
        /*000c*/ 	.byte	0x03, 0x1b
        /*000e*/ 	.short	0x00ff


	//----- nvinfo : EIATTR_EXTERNS
	.align		4
        /*0010*/ 	.byte	0x04, 0x0f
        /*0012*/ 	.short	(.L_10 - .L_9)


	//   ....[0]....
	.align		4
.L_9:
        /*0014*/ 	.word	index@(vprintf)


	//----- nvinfo : EIATTR_MERCURY_ISA_VERSION
	.align		4
.L_10:
        /*0018*/ 	.byte	0x03, 0x5f
        /*001a*/ 	.short	0x0101


	//----- nvinfo : EIATTR_VRC_CTA_INIT_COUNT
	.align		4
        /*001c*/ 	.byte	0x02, 0x4a
	.zero		1
	.zero		1


	//----- nvinfo : EIATTR_SYSCALL_OFFSETS
	.align		4
        /*0020*/ 	.byte	0x04, 0x46
        /*0022*/ 	.short	(.L_12 - .L_11)


	//   ....[0]....
.L_11:
        /*0024*/ 	.word	0x00000080


	//----- nvinfo : EIATTR_EXIT_INSTR_OFFSETS
	.align		4
.L_12:
        /*0028*/ 	.byte	0x04, 0x1c
        /*002a*/ 	.short	(.L_14 - .L_13)


	//   ....[0]....
.L_13:
        /*002c*/ 	.word	0x00000090


	//----- nvinfo : EIATTR_SW_WAR
	.align		4
.L_14:
        /*0030*/ 	.byte	0x04, 0x36
        /*0032*/ 	.short	(.L_16 - .L_15)
.L_15:
        /*0034*/ 	.word	0x00000008
.L_16:


//--------------------- .nv.callgraph             --------------------------
	.section	.nv.callgraph,"",@"SHT_CUDA_CALLGRAPH"
	.align	4
	.sectionentsize	8
	.align		4
        /*0000*/ 	.word	0x00000000
	.align		4
        /*0004*/ 	.word	0xffffffff
	.align		4
        /*0008*/ 	.word	index@(_Z10hello_cudav)
	.align		4
        /*000c*/ 	.word	index@(vprintf)
	.align		4
        /*0010*/ 	.word	0x00000000
	.align		4
        /*0014*/ 	.word	0xfffffffe
	.align		4
        /*0018*/ 	.word	0x00000000
	.align		4
        /*001c*/ 	.word	0xfffffffd
	.align		4
        /*0020*/ 	.word	0x00000000
	.align		4
        /*0024*/ 	.word	0xfffffffc


//--------------------- .nv.constant4             --------------------------
	.section	.nv.constant4,"a",@progbits
	.align	8
	.align		8
.nv.constant4:
        /*0000*/ 	.dword	vprintf
	.align		8
        /*0008*/ 	.dword	$str


//--------------------- .text._Z10hello_cudav     --------------------------
	.section	.text._Z10hello_cudav,"ax",@progbits
	.align	128
        .global         _Z10hello_cudav
        .type           _Z10hello_cudav,@function
        .size           _Z10hello_cudav,(.L_x_2 - _Z10hello_cudav)
        .other          _Z10hello_cudav,@"STO_CUDA_ENTRY STV_DEFAULT"
_Z10hello_cudav:
.text._Z10hello_cudav:
[----:B------:R-:W0:Y:S01]  /*0000*/  LDC R1, c[0x0][0x37c] ;  /* 0x0000df00ff017b82 */ /* 0x000e220000000800 */
[----:B------:R-:W-:Y:S01]  /*0010*/  MOV R0, 0x0 ;  /* 0x0000000000007802 */ /* 0x000fe20000000f00 */
[----:B------:R-:W1:Y:S01]  /*0020*/  LDCU.64 UR4, c[0x4][0x8] ;  /* 0x01000100ff0477ac */ /* 0x000e620008000a00 */
[----:B------:R-:W-:-:S05]  /*0030*/  CS2R R6, SRZ ;  /* 0x0000000000067805 */ /* 0x000fca000001ff00 */
[----:B------:R2:W3:Y:S01]  /*0040*/  LDC.64 R2, c[0x4][R0] ;  /* 0x0100000000027b82 */ /* 0x0004e20000000a00 */
[----:B-1----:R-:W-:Y:S02]  /*0050*/  IMAD.U32 R4, RZ, RZ, UR4 ;  /* 0x00000004ff047e24 */ /* 0x002fe4000f8e00ff */
[----:B--2---:R-:W-:-:S07]  /*0060*/  IMAD.U32 R5, RZ, RZ, UR5 ;  /* 0x00000005ff057e24 */ /* 0x004fce000f8e00ff */
[----:B------:R-:W-:-:S07]  /*0070*/  LEPC R20, `(.L_x_0) ;  /* 0x000000001014794e */ /* 0x000fce0000000000 */
[----:B0--3--:R-:W-:Y:S05]  /*0080*/  CALL.ABS.NOINC R2 ;  /* 0x0000000002007343 */ /* 0x009fea0003c00000 */
.L_x_0:
[----:B------:R-:W-:Y:S05]  /*0090*/  EXIT ;  /* 0x000000000000794d */ /* 0x000fea0003800000 */
.L_x_1:
[----:B------:R-:W-:-:S00]  /*00a0*/  BRA `(.L_x_1) ;  /* 0xfffffffc00fc7947 */ /* 0x000fc0000383ffff */
[----:B------:R-:W-:-:S00]  /*00b0*/  NOP ;  /* 0x0000000000007918 */ /* 0x000fc00000000000 */
        /* <DEDUP_REMOVED lines=12> */
.L_x_2:


//--------------------- .nv.global.init           --------------------------
	.section	.nv.global.init,"aw",@progbits
.nv.global.init:
	.type		$str,@object
	.size		$str,(.L_0 - $str)
$str:
        /*0000*/ 	.byte	0x48, 0x65, 0x6c, 0x6c, 0x6f, 0x20, 0x66, 0x72, 0x6f, 0x6d, 0x20, 0x43, 0x55, 0x44, 0x41, 0x20
        /*0010*/ 	.byte	0x77, 0x6f, 0x72, 0x6c, 0x64, 0x20, 0x0a, 0x00
.L_0:


//--------------------- .nv.shared.reserved.0     --------------------------
	.section	.nv.shared.reserved.0,"aw",@nobits
	.weak		__nv_reservedSMEM_offset_0_alias
	.size		__nv_reservedSMEM_offset_0_alias, 0, 64
	.other		__nv_reservedSMEM_offset_0_alias,@"STO_CUDA_RESERVED_SHARED STV_DEFAULT"
__nv_reservedSMEM_offset_0_alias:
	.zero		0
	.zero		64


//--------------------- .nv.constant0._Z10hello_cudav --------------------------
	.section	.nv.constant0._Z10hello_cudav,"a",@progbits
	.sectionflags	@""
	.align	4
.nv.constant0._Z10hello_cudav:
	.zero		896


//--------------------- SYMBOLS --------------------------

	.type		.nv.reservedSmem.offset0,@object
	.size		.nv.reservedSmem.offset0,0x4
	.type		vprintf,@function
